	.headerflags	@"EF_CUDA_TEXMODE_UNIFIED EF_CUDA_64BIT_ADDRESS EF_CUDA_ACCELERATORS EF_CUDA_SM90 EF_CUDA_VIRTUAL_SM(EF_CUDA_SM90)"
	.elftype	@"ET_EXEC"


//--------------------- .nv.info                  --------------------------
	.section	.nv.info,"",@"SHT_CUDA_INFO"
	.align	4


	//----- nvinfo : EIATTR_REGCOUNT
	.align		4
        /*0000*/ 	.byte	0x04, 0x2f
        /*0002*/ 	.short	(.L_3 - .L_2)
	.align		4
.L_2:
        /*0004*/ 	.word	index@(triton_poi_fused__native_batch_norm_legit_no_training_silu_6)
        /*0008*/ 	.word	0x00000020


	//----- nvinfo : EIATTR_MIN_STACK_SIZE
	.align		4
.L_3:
        /*000c*/ 	.byte	0x04, 0x12
        /*000e*/ 	.short	(.L_5 - .L_4)
	.align		4
.L_4:
        /*0010*/ 	.word	index@(triton_poi_fused__native_batch_norm_legit_no_training_silu_6)
        /*0014*/ 	.word	0x00000000


	//----- nvinfo : EIATTR_FRAME_SIZE
	.align		4
.L_5:
        /*0018*/ 	.byte	0x04, 0x11
        /*001a*/ 	.short	(.L_7 - .L_6)
	.align		4
.L_6:
        /*001c*/ 	.word	index@(triton_poi_fused__native_batch_norm_legit_no_training_silu_6)
        /*0020*/ 	.word	0x00000000


	//----- nvinfo : EIATTR_MIN_STACK_SIZE
	.align		4
.L_7:
        /*0024*/ 	.byte	0x04, 0x12
        /*0026*/ 	.short	(.L_9 - .L_8)
	.align		4
.L_8:
        /*0028*/ 	.word	index@(triton_poi_fused__native_batch_norm_legit_no_training_silu_6)
        /*002c*/ 	.word	0x00000000
.L_9:


//--------------------- .nv.info.triton_poi_fused__native_batch_norm_legit_no_training_silu_6 --------------------------
	.section	.nv.info.triton_poi_fused__native_batch_norm_legit_no_training_silu_6,"",@"SHT_CUDA_INFO"
	.sectionflags	@""
	.align	4


	//----- nvinfo : EIATTR_CUDA_API_VERSION
	.align		4
        /*0000*/ 	.byte	0x04, 0x37
        /*0002*/ 	.short	(.L_11 - .L_10)
.L_10:
        /*0004*/ 	.word	0x0000007c


	//----- nvinfo : EIATTR_KPARAM_INFO
	.align		4
.L_11:
        /*0008*/ 	.byte	0x04, 0x17
        /*000a*/ 	.short	(.L_13 - .L_12)
.L_12:
        /*000c*/ 	.word	0x00000000
        /*0010*/ 	.short	0x0007
        /*0012*/ 	.short	0x0034
        /*0014*/ 	.byte	0x00, 0xf0, 0x11, 0x00


	//----- nvinfo : EIATTR_KPARAM_INFO
	.align		4
.L_13:
        /*0018*/ 	.byte	0x04, 0x17
        /*001a*/ 	.short	(.L_15 - .L_14)
.L_14:
        /*001c*/ 	.word	0x00000000
        /*0020*/ 	.short	0x0006
        /*0022*/ 	.short	0x0030
        /*0024*/ 	.byte	0x00, 0xf0, 0x11, 0x00


	//----- nvinfo : EIATTR_KPARAM_INFO
	.align		4
.L_15:
        /*0028*/ 	.byte	0x04, 0x17
        /*002a*/ 	.short	(.L_17 - .L_16)
.L_16:
        /*002c*/ 	.word	0x00000000
        /*0030*/ 	.short	0x0005
        /*0032*/ 	.short	0x0028
        /*0034*/ 	.byte	0x00, 0xf4, 0x21, 0x00


	//----- nvinfo : EIATTR_KPARAM_INFO
	.align		4
.L_17:
        /*0038*/ 	.byte	0x04, 0x17
        /*003a*/ 	.short	(.L_19 - .L_18)
.L_18:
        /*003c*/ 	.word	0x00000000
        /*0040*/ 	.short	0x0004
        /*0042*/ 	.short	0x0020
        /*0044*/ 	.byte	0x00, 0xf4, 0x21, 0x00


	//----- nvinfo : EIATTR_KPARAM_INFO
	.align		4
.L_19:
        /*0048*/ 	.byte	0x04, 0x17
        /*004a*/ 	.short	(.L_21 - .L_20)
.L_20:
        /*004c*/ 	.word	0x00000000
        /*0050*/ 	.short	0x0003
        /*0052*/ 	.short	0x0018
        /*0054*/ 	.byte	0x00, 0xf4, 0x21, 0x00


	//----- nvinfo : EIATTR_KPARAM_INFO
	.align		4
.L_21:
        /*0058*/ 	.byte	0x04, 0x17
        /*005a*/ 	.short	(.L_23 - .L_22)
.L_22:
        /*005c*/ 	.word	0x00000000
        /*0060*/ 	.short	0x0002
        /*0062*/ 	.short	0x0010
        /*0064*/ 	.byte	0x00, 0xf4, 0x21, 0x00


	//----- nvinfo : EIATTR_KPARAM_INFO
	.align		4
.L_23:
        /*0068*/ 	.byte	0x04, 0x17
        /*006a*/ 	.short	(.L_25 - .L_24)
.L_24:
        /*006c*/ 	.word	0x00000000
        /*0070*/ 	.short	0x0001
        /*0072*/ 	.short	0x0008
        /*0074*/ 	.byte	0x00, 0xf4, 0x21, 0x00


	//----- nvinfo : EIATTR_KPARAM_INFO
	.align		4
.L_25:
        /*0078*/ 	.byte	0x04, 0x17
        /*007a*/ 	.short	(.L_27 - .L_26)
.L_26:
        /*007c*/ 	.word	0x00000000
        /*0080*/ 	.short	0x0000
        /*0082*/ 	.short	0x0000
        /*0084*/ 	.byte	0x00, 0xf4, 0x21, 0x00


	//----- nvinfo : EIATTR_SPARSE_MMA_MASK
	.align		4
.L_27:
        /*0088*/ 	.byte	0x03, 0x50
        /*008a*/ 	.short	0x0000


	//----- nvinfo : EIATTR_MAXREG_COUNT
	.align		4
        /*008c*/ 	.byte	0x03, 0x1b
        /*008e*/ 	.short	0x00ff


	//----- nvinfo : EIATTR_EXIT_INSTR_OFFSETS
	.align		4
        /*0090*/ 	.byte	0x04, 0x1c
        /*0092*/ 	.short	(.L_29 - .L_28)


	//   ....[0]....
.L_28:
        /*0094*/ 	.word	0x00001060


	//   ....[1]....
        /*0098*/ 	.word	0x000010b0


	//----- nvinfo : EIATTR_REQNTID
	.align		4
.L_29:
        /*009c*/ 	.byte	0x04, 0x10
        /*009e*/ 	.short	(.L_31 - .L_30)
.L_30:
        /*00a0*/ 	.word	0x00000080
        /*00a4*/ 	.word	0x00000001
        /*00a8*/ 	.word	0x00000001


	//----- nvinfo : EIATTR_CBANK_PARAM_SIZE
	.align		4
.L_31:
        /*00ac*/ 	.byte	0x03, 0x19
        /*00ae*/ 	.short	0x0038


	//----- nvinfo : EIATTR_PARAM_CBANK
	.align		4
        /*00b0*/ 	.byte	0x04, 0x0a
        /*00b2*/ 	.short	(.L_33 - .L_32)
	.align		4
.L_32:
        /*00b4*/ 	.word	index@(.nv.constant0.triton_poi_fused__native_batch_norm_legit_no_training_silu_6)
        /*00b8*/ 	.short	0x0210
        /*00ba*/ 	.short	0x0038


	//----- nvinfo : EIATTR_SW_WAR
	.align		4
.L_33:
        /*00bc*/ 	.byte	0x04, 0x36
        /*00be*/ 	.short	(.L_35 - .L_34)
.L_34:
        /*00c0*/ 	.word	0x00000008
.L_35:


//--------------------- .nv.callgraph             --------------------------
	.section	.nv.callgraph,"",@"SHT_CUDA_CALLGRAPH"
	.align	4
	.sectionentsize	8
	.align		4
        /*0000*/ 	.word	0x00000000
	.align		4
        /*0004*/ 	.word	0xffffffff
	.align		4
        /*0008*/ 	.word	0x00000000
	.align		4
        /*000c*/ 	.word	0xfffffffe
	.align		4
        /*0010*/ 	.word	0x00000000
	.align		4
        /*0014*/ 	.word	0xfffffffd
	.align		4
        /*0018*/ 	.word	0x00000000
	.align		4
        /*001c*/ 	.word	0xfffffffc


//--------------------- .nv.constant4             --------------------------
	.section	.nv.constant4,"a",@progbits
	.align	8
	.align		8
.nv.constant4:
        /*0000*/ 	.dword	_$_str
	.align		8
        /*0008*/ 	.dword	_$_str_$_2


//--------------------- .text.triton_poi_fused__native_batch_norm_legit_no_training_silu_6 --------------------------
	.section	.text.triton_poi_fused__native_batch_norm_legit_no_training_silu_6,"ax",@progbits
	.sectionflags	@"SHF_BARRIERS=1"
	.align	128
        .global         triton_poi_fused__native_batch_norm_legit_no_training_silu_6
        .type           triton_poi_fused__native_batch_norm_legit_no_training_silu_6,@function
        .size           triton_poi_fused__native_batch_norm_legit_no_training_silu_6,(.L_x_1 - triton_poi_fused__native_batch_norm_legit_no_training_silu_6)
        .other          triton_poi_fused__native_batch_norm_legit_no_training_silu_6,@"STO_CUDA_ENTRY STV_DEFAULT"
triton_poi_fused__native_batch_norm_legit_no_training_silu_6:
.text.triton_poi_fused__native_batch_norm_legit_no_training_silu_6:
[----:B------:R-:W0:Y:S01]  /*0000*/  LDC R1, c[0x0][0x28] ;  /* 0x00000a00ff017b82 */ /* 0x000e220000000800 */
[----:B------:R-:W1:Y:S07]  /*0010*/  S2R R0, SR_CTAID.X ;  /* 0x0000000000007919 */ /* 0x000e6e0000002500 */
[----:B------:R-:W2:Y:S01]  /*0020*/  LDC.64 R12, c[0x0][0x220] ;  /* 0x00008800ff0c7b82 */ /* 0x000ea20000000a00 */
[----:B------:R-:W-:Y:S02]  /*0030*/  CS2R R4, SRZ ;  /* 0x0000000000047805 */ /* 0x000fe4000001ff00 */
[----:B------:R-:W-:Y:S01]  /*0040*/  CS2R R6, SRZ ;  /* 0x0000000000067805 */ /* 0x000fe2000001ff00 */
[----:B------:R-:W3:Y:S01]  /*0050*/  S2R R2, SR_TID.X ;  /* 0x0000000000027919 */ /* 0x000ee20000002100 */
[----:B------:R-:W-:Y:S01]  /*0060*/  ULDC.64 UR6, c[0x0][0x208] ;  /* 0x0000820000067ab9 */ /* 0x000fe20000000a00 */
[----:B------:R-:W4:Y:S02]  /*0070*/  S2R R3, SR_CTAID.Y ;  /* 0x0000000000037919 */ /* 0x000f240000002600 */
[----:B------:R-:W5:Y:S08]  /*0080*/  LDC.64 R24, c[0x0][0x210] ;  /* 0x00008400ff187b82 */ /* 0x000f700000000a00 */
[----:B------:R-:W5:Y:S01]  /*0090*/  LDC.64 R28, c[0x0][0x218] ;  /* 0x00008600ff1c7b82 */ /* 0x000f620000000a00 */
[----:B-1----:R-:W-:-:S02]  /*00a0*/  SHF.L.U32 R0, R0, 0x6, RZ ;  /* 0x0000000600007819 */ /* 0x002fc400000006ff */
[----:B---3--:R-:W-:-:S04]  /*00b0*/  SHF.L.U32 R23, R2, 0x2, RZ ;  /* 0x0000000202177819 */ /* 0x008fc800000006ff */
[----:B------:R-:W-:-:S04]  /*00c0*/  LOP3.LUT R20, R0, 0x3c, R23, 0xf8, !PT ;  /* 0x0000003c00147812 */ /* 0x000fc800078ef817 */
[C---:B------:R-:W-:Y:S01]  /*00d0*/  ISETP.GE.AND P3, PT, R20.reuse, 0x40, PT ;  /* 0x000000401400780c */ /* 0x040fe20003f66270 */
[----:B--2---:R-:W-:-:S12]  /*00e0*/  IMAD.WIDE R12, R20, 0x4, R12 ;  /* 0x00000004140c7825 */ /* 0x004fd800078e020c */
[----:B------:R1:W2:Y:S01]  /*00f0*/  @!P3 LDG.E.EL.128 R4, desc[UR6][R12.64] ;  /* 0x000000060c04b981 */ /* 0x0002a2000c2e1d00 */
[----:B------:R-:W-:Y:S02]  /*0100*/  SHF.R.U32.HI R9, RZ, 0x4, R2 ;  /* 0x00000004ff097819 */ /* 0x000fe40000011602 */
[----:B------:R-:W-:Y:S02]  /*0110*/  CS2R R10, SRZ ;  /* 0x00000000000a7805 */ /* 0x000fe4000001ff00 */
[----:B----4-:R-:W-:Y:S02]  /*0120*/  SHF.L.U32 R8, R3, 0x4, RZ ;  /* 0x0000000403087819 */ /* 0x010fe400000006ff */
[----:B------:R-:W-:Y:S02]  /*0130*/  CS2R R18, SRZ ;  /* 0x0000000000127805 */ /* 0x000fe4000001ff00 */
[----:B------:R-:W-:Y:S01]  /*0140*/  SGXT.U32 R9, R9, 0x3 ;  /* 0x000000030909781a */ /* 0x000fe20000000000 */
[----:B0----5:R-:W-:-:S03]  /*0150*/  IMAD.WIDE R28, R20, 0x4, R28 ;  /* 0x00000004141c7825 */ /* 0x021fc600078e021c */
[----:B------:R-:W-:Y:S02]  /*0160*/  LOP3.LUT R15, R8, R9, RZ, 0xfc, !PT ;  /* 0x00000009080f7212 */ /* 0x000fe400078efcff */
[----:B------:R-:W-:Y:S02]  /*0170*/  CS2R R8, SRZ ;  /* 0x0000000000087805 */ /* 0x000fe4000001ff00 */
[----:B-1----:R-:W-:Y:S02]  /*0180*/  CS2R R12, SRZ ;  /* 0x00000000000c7805 */ /* 0x002fe4000001ff00 */
[----:B------:R-:W-:Y:S02]  /*0190*/  LEA R27, R15, R20, 0x6 ;  /* 0x000000140f1b7211 */ /* 0x000fe400078e30ff */
[----:B------:R-:W-:Y:S02]  /*01a0*/  CS2R R14, SRZ ;  /* 0x00000000000e7805 */ /* 0x000fe4000001ff00 */
[----:B------:R-:W-:Y:S01]  /*01b0*/  IADD3 R17, R27, 0x200, RZ ;  /* 0x000002001b117810 */ /* 0x000fe20007ffe0ff */
[----:B------:R-:W-:-:S03]  /*01c0*/  IMAD.WIDE R26, R27, 0x4, R24 ;  /* 0x000000041b1a7825 */ /* 0x000fc600078e0218 */
[----:B------:R-:W3:Y:S01]  /*01d0*/  @!P3 LDG.E.EL.128 R12, desc[UR6][R28.64] ;  /* 0x000000061c0cb981 */ /* 0x000ee2000c2e1d00 */
[----:B------:R-:W-:Y:S01]  /*01e0*/  IMAD.WIDE R24, R17, 0x4, R24 ;  /* 0x0000000411187825 */ /* 0x000fe200078e0218 */
[----:B------:R-:W-:Y:S02]  /*01f0*/  CS2R R16, SRZ ;  /* 0x0000000000107805 */ /* 0x000fe4000001ff00 */
[----:B------:R-:W3:Y:S04]  /*0200*/  @!P3 LDG.E.EL.128 R8, desc[UR6][R26.64] ;  /* 0x000000061a08b981 */ /* 0x000ee8000c2e1d00 */
[----:B------:R0:W4:Y:S02]  /*0210*/  @!P3 LDG.E.EL.128 R16, desc[UR6][R24.64] ;  /* 0x000000061810b981 */ /* 0x000124000c2e1d00 */
[----:B0-----:R-:W0:Y:S01]  /*0220*/  LDC.64 R24, c[0x0][0x228] ;  /* 0x00008a00ff187b82 */ /* 0x001e220000000a00 */
[----:B--2---:R-:W-:Y:S01]  /*0230*/  FADD R5, R5, 9.9999997473787516356e-06 ;  /* 0x3727c5ac05057421 */ /* 0x004fe20000000000 */
[----:B------:R-:W-:Y:S01]  /*0240*/  FADD R4, R4, 9.9999997473787516356e-06 ;  /* 0x3727c5ac04047421 */ /* 0x000fe20000000000 */
[----:B------:R-:W-:-:S04]  /*0250*/  FADD R6, R6, 9.9999997473787516356e-06 ;  /* 0x3727c5ac06067421 */ /* 0x000fc80000000000 */
[----:B------:R-:W1:Y:S08]  /*0260*/  MUFU.SQRT R5, R5 ;  /* 0x0000000500057308 */ /* 0x000e700000002000 */
[----:B------:R-:W2:Y:S08]  /*0270*/  MUFU.SQRT R22, R4 ;  /* 0x0000000400167308 */ /* 0x000eb00000002000 */
[----:B------:R-:W5:Y:S01]  /*0280*/  MUFU.SQRT R26, R6 ;  /* 0x00000006001a7308 */ /* 0x000f620000002000 */
[----:B-1----:R-:W-:-:S02]  /*0290*/  FSETP.GT.AND P1, PT, R5, 8.50705917302346158658e+37, PT ;  /* 0x7e8000000500780b */ /* 0x002fc40003f24000 */
[----:B------:R-:W-:Y:S02]  /*02a0*/  FSETP.GEU.AND P5, PT, R5, 1.175494350822287508e-38, PT ;  /* 0x008000000500780b */ /* 0x000fe40003fae000 */
[C---:B--2---:R-:W-:Y:S02]  /*02b0*/  FSETP.GT.AND P0, PT, R22.reuse, 8.50705917302346158658e+37, PT ;  /* 0x7e8000001600780b */ /* 0x044fe40003f04000 */
[----:B------:R-:W-:Y:S02]  /*02c0*/  FSETP.GEU.AND P4, PT, R22, 1.175494350822287508e-38, PT ;  /* 0x008000001600780b */ /* 0x000fe40003f8e000 */
[C---:B-----5:R-:W-:Y:S02]  /*02d0*/  FSETP.GT.AND P2, PT, R26.reuse, 8.50705917302346158658e+37, PT ;  /* 0x7e8000001a00780b */ /* 0x060fe40003f44000 */
[----:B------:R-:W-:-:S03]  /*02e0*/  FSETP.GEU.AND P6, PT, R26, 1.175494350822287508e-38, PT ;  /* 0x008000001a00780b */ /* 0x000fc60003fce000 */
[----:B------:R-:W-:-:S04]  /*02f0*/  @P1 FMUL R5, R5, 0.25 ;  /* 0x3e80000005051820 */ /* 0x000fc80000400000 */
[----:B------:R-:W-:Y:S01]  /*0300*/  @P0 FMUL R22, R22, 0.25 ;  /* 0x3e80000016160820 */ /* 0x000fe20000400000 */
[----:B------:R-:W-:Y:S01]  /*0310*/  @!P5 FMUL R5, R5, 16777216 ;  /* 0x4b8000000505d820 */ /* 0x000fe20000400000 */
[----:B------:R-:W-:Y:S02]  /*0320*/  HFMA2.MMA R4, -RZ, RZ, 1.625, 0 ;  /* 0x3e800000ff047435 */ /* 0x000fe400000001ff */
[----:B------:R-:W-:Y:S01]  /*0330*/  @!P4 FMUL R22, R22, 16777216 ;  /* 0x4b8000001616c820 */ /* 0x000fe20000400000 */
[----:B------:R-:W-:Y:S01]  /*0340*/  @P2 FMUL R26, R26, 0.25 ;  /* 0x3e8000001a1a2820 */ /* 0x000fe20000400000 */
[C---:B---3--:R-:W-:Y:S01]  /*0350*/  FADD R6, -R13.reuse, R9 ;  /* 0x000000090d067221 */ /* 0x048fe20000000100 */
[----:B----4-:R-:W-:Y:S01]  /*0360*/  FADD R21, -R13, R17 ;  /* 0x000000110d157221 */ /* 0x010fe20000000100 */
[----:B------:R-:W-:Y:S01]  /*0370*/  FADD R13, -R12, R16 ;  /* 0x000000100c0d7221 */ /* 0x000fe20000000100 */
[----:B------:R-:W-:Y:S01]  /*0380*/  @!P6 FMUL R26, R26, 16777216 ;  /* 0x4b8000001a1ae820 */ /* 0x000fe20000400000 */
[----:B------:R-:W1:Y:S01]  /*0390*/  LDC.64 R16, c[0x0][0x230] ;  /* 0x00008c00ff107b82 */ /* 0x000e620000000a00 */
[----:B------:R-:W2:Y:S01]  /*03a0*/  MUFU.RCP R5, R5 ;  /* 0x0000000500057308 */ /* 0x000ea20000001000 */
[----:B------:R-:W-:Y:S01]  /*03b0*/  FADD R8, -R12, R8 ;  /* 0x000000080c087221 */ /* 0x000fe20000000100 */
[----:B------:R-:W-:-:S06]  /*03c0*/  FSEL R12, R4, 1, P1 ;  /* 0x3f800000040c7808 */ /* 0x000fcc0000800000 */
[----:B------:R-:W3:Y:S01]  /*03d0*/  MUFU.RCP R9, R26 ;  /* 0x0000001a00097308 */ /* 0x000ee20000001000 */
[----:B------:R-:W-:-:S07]  /*03e0*/  FSEL R28, R4, 1, P2 ;  /* 0x3f800000041c7808 */ /* 0x000fce0001000000 */
[----:B------:R-:W4:Y:S01]  /*03f0*/  MUFU.RCP R22, R22 ;  /* 0x0000001600167308 */ /* 0x000f220000001000 */
[----:B------:R-:W-:Y:S01]  /*0400*/  FSEL R27, R4, 1, P0 ;  /* 0x3f800000041b7808 */ /* 0x000fe20000000000 */
[----:B------:R-:W-:Y:S01]  /*0410*/  @!P5 FMUL R12, R12, 16777216 ;  /* 0x4b8000000c0cd820 */ /* 0x000fe20000400000 */
[----:B------:R-:W-:-:S03]  /*0420*/  @!P6 FMUL R28, R28, 16777216 ;  /* 0x4b8000001c1ce820 */ /* 0x000fc60000400000 */
[----:B------:R-:W-:Y:S01]  /*0430*/  @!P4 FMUL R27, R27, 16777216 ;  /* 0x4b8000001b1bc820 */ /* 0x000fe20000400000 */
[----:B--2---:R-:W-:Y:S01]  /*0440*/  FMUL R12, R5, R12 ;  /* 0x0000000c050c7220 */ /* 0x004fe20000400000 */
[----:B---3--:R-:W-:Y:S01]  /*0450*/  FMUL R5, R9, R28 ;  /* 0x0000001c09057220 */ /* 0x008fe20000400000 */
[----:B0-----:R-:W-:Y:S01]  /*0460*/  IMAD.WIDE R28, R20, 0x4, R24 ;  /* 0x00000004141c7825 */ /* 0x001fe200078e0218 */
[----:B------:R-:W-:-:S03]  /*0470*/  LOP3.LUT R25, R0, 0x3c, R23, 0xf8, !PT ;  /* 0x0000003c00197812 */ /* 0x000fc600078ef817 */
[----:B----4-:R-:W-:Y:S02]  /*0480*/  FMUL R22, R22, R27 ;  /* 0x0000001b16167220 */ /* 0x010fe40000400000 */
[----:B-1----:R-:W-:Y:S01]  /*0490*/  IMAD.WIDE R16, R25, 0x4, R16 ;  /* 0x0000000419107825 */ /* 0x002fe200078e0210 */
[----:B------:R-:W-:-:S03]  /*04a0*/  CS2R R24, SRZ ;  /* 0x0000000000187805 */ /* 0x000fc6000001ff00 */
[-C--:B------:R-:W-:Y:S01]  /*04b0*/  FMUL R9, R8, R22.reuse ;  /* 0x0000001608097220 */ /* 0x080fe20000400000 */
[----:B------:R-:W-:Y:S01]  /*04c0*/  FMUL R13, R13, R22 ;  /* 0x000000160d0d7220 */ /* 0x000fe20000400000 */
[----:B------:R-:W-:Y:S01]  /*04d0*/  FMUL R8, R21, R12 ;  /* 0x0000000c15087220 */ /* 0x000fe20000400000 */
[----:B------:R-:W-:Y:S02]  /*04e0*/  CS2R R20, SRZ ;  /* 0x0000000000147805 */ /* 0x000fe4000001ff00 */
[----:B------:R-:W-:Y:S02]  /*04f0*/  CS2R R22, SRZ ;  /* 0x0000000000167805 */ /* 0x000fe4000001ff00 */
[----:B------:R-:W-:-:S04]  /*0500*/  CS2R R26, SRZ ;  /* 0x00000000001a7805 */ /* 0x000fc8000001ff00 */
[----:B------:R-:W2:Y:S04]  /*0510*/  @!P3 LDG.E.EL.128 R20, desc[UR6][R28.64] ;  /* 0x000000061c14b981 */ /* 0x000ea8000c2e1d00 */
[----:B------:R-:W2:Y:S01]  /*0520*/  @!P3 LDG.E.EL.128 R24, desc[UR6][R16.64] ;  /* 0x000000061018b981 */ /* 0x000ea2000c2e1d00 */
[----:B------:R-:W-:Y:S01]  /*0530*/  FMUL R6, R6, R12 ;  /* 0x0000000c06067220 */ /* 0x000fe20000400000 */
[----:B------:R-:W-:-:S04]  /*0540*/  FADD R12, R7, 9.9999997473787516356e-06 ;  /* 0x3727c5ac070c7421 */ /* 0x000fc80000000000 */
[----:B------:R-:W0:Y:S02]  /*0550*/  MUFU.SQRT R7, R12 ;  /* 0x0000000c00077308 */ /* 0x000e240000002000 */
[C---:B0-----:R-:W-:Y:S02]  /*0560*/  FSETP.GT.AND P0, PT, R7.reuse, 8.50705917302346158658e+37, PT ;  /* 0x7e8000000700780b */ /* 0x041fe40003f04000 */
[----:B------:R-:W-:Y:S01]  /*0570*/  FSETP.GEU.AND P1, PT, R7, 1.175494350822287508e-38, PT ;  /* 0x008000000700780b */ /* 0x000fe20003f2e000 */
[----:B------:R-:W-:-:S10]  /*0580*/  FADD R10, -R14, R10 ;  /* 0x0000000a0e0a7221 */ /* 0x000fd40000000100 */
[----:B------:R-:W-:-:S04]  /*0590*/  @P0 FMUL R7, R7, 0.25 ;  /* 0x3e80000007070820 */ /* 0x000fc80000400000 */
[----:B------:R-:W-:Y:S01]  /*05a0*/  @!P1 FMUL R7, R7, 16777216 ;  /* 0x4b80000007079820 */ /* 0x000fe20000400000 */
[C---:B------:R-:W-:Y:S01]  /*05b0*/  FADD R11, -R15.reuse, R11 ;  /* 0x0000000b0f0b7221 */ /* 0x040fe20000000100 */
[----:B------:R-:W-:Y:S01]  /*05c0*/  FADD R19, -R15, R19 ;  /* 0x000000130f137221 */ /* 0x000fe20000000100 */
[----:B------:R-:W0:Y:S01]  /*05d0*/  S2UR UR5, SR_CgaCtaId ;  /* 0x00000000000579c3 */ /* 0x000e220000008800 */
[----:B------:R-:W-:Y:S02]  /*05e0*/  UMOV UR4, 0x400 ;  /* 0x0000040000047882 */ /* 0x000fe40000000000 */
[----:B0-----:R-:W-:Y:S01]  /*05f0*/  UPRMT UR4, UR5, 0x654, UR4 ;  /* 0x0000065405047896 */ /* 0x001fe20008000004 */
[-CC-:B--2---:R-:W-:Y:S01]  /*0600*/  FFMA R13, R13, R20.reuse, R24.reuse ;  /* 0x000000140d0d7223 */ /* 0x184fe20000000018 */
[----:B------:R-:W-:Y:S01]  /*0610*/  FFMA R9, R9, R20, R24 ;  /* 0x0000001409097223 */ /* 0x000fe20000000018 */
[----:B------:R-:W-:Y:S02]  /*0620*/  FADD R20, -R14, R18 ;  /* 0x000000120e147221 */ /* 0x000fe40000000100 */
[----:B------:R-:W-:-:S02]  /*0630*/  FADD R24, RZ, -R13 ;  /* 0x8000000dff187221 */ /* 0x000fc40000000000 */
[----:B------:R-:W-:Y:S02]  /*0640*/  FMUL R17, R20, R5 ;  /* 0x0000000514117220 */ /* 0x000fe40000400000 */
[----:B------:R-:W-:Y:S01]  /*0650*/  FMUL R18, R24, 1.4426950216293334961 ;  /* 0x3fb8aa3b18127820 */ /* 0x000fe20000400000 */
[----:B------:R-:W0:Y:S01]  /*0660*/  MUFU.RCP R14, R7 ;  /* 0x00000007000e7308 */ /* 0x000e220000001000 */
[----:B------:R-:W-:Y:S01]  /*0670*/  FFMA R12, R17, R22, R26 ;  /* 0x00000016110c7223 */ /* 0x000fe2000000001a */
[-CC-:B------:R-:W-:Y:S02]  /*0680*/  FFMA R8, R8, R21.reuse, R25.reuse ;  /* 0x0000001508087223 */ /* 0x180fe40000000019 */
[----:B------:R-:W-:Y:S01]  /*0690*/  FSETP.GEU.AND P3, PT, R18, -126, PT ;  /* 0xc2fc00001200780b */ /* 0x000fe20003f6e000 */
[----:B------:R-:W-:Y:S01]  /*06a0*/  FADD R17, RZ, -R12 ;  /* 0x8000000cff117221 */ /* 0x000fe20000000000 */
[----:B------:R-:W-:Y:S01]  /*06b0*/  FADD R16, RZ, -R8 ;  /* 0x80000008ff107221 */ /* 0x000fe20000000000 */
[----:B------:R-:W-:Y:S01]  /*06c0*/  FFMA R6, R6, R21, R25 ;  /* 0x0000001506067223 */ /* 0x000fe20000000019 */
[----:B------:R-:W-:Y:S01]  /*06d0*/  FSEL R21, R4, 1, P0 ;  /* 0x3f80000004157808 */ /* 0x000fe20000000000 */
[----:B------:R-:W-:Y:S01]  /*06e0*/  FMUL R17, R17, 1.4426950216293334961 ;  /* 0x3fb8aa3b11117820 */ /* 0x000fe20000400000 */
[----:B------:R-:W-:Y:S01]  /*06f0*/  FMUL R16, R16, 1.4426950216293334961 ;  /* 0x3fb8aa3b10107820 */ /* 0x000fe20000400000 */
[----:B------:R-:W-:-:S02]  /*0700*/  FADD R20, RZ, -R9 ;  /* 0x80000009ff147221 */ /* 0x000fc40000000000 */
[----:B------:R-:W-:Y:S01]  /*0710*/  @!P1 FMUL R21, R21, 16777216 ;  /* 0x4b80000015159820 */ /* 0x000fe20000400000 */
[----:B------:R-:W-:Y:S01]  /*0720*/  FSETP.GEU.AND P5, PT, R17, -126, PT ;  /* 0xc2fc00001100780b */ /* 0x000fe20003fae000 */
[----:B------:R-:W-:Y:S01]  /*0730*/  FMUL R5, R10, R5 ;  /* 0x000000050a057220 */ /* 0x000fe20000400000 */
[----:B------:R-:W-:Y:S01]  /*0740*/  FSETP.GEU.AND P4, PT, R16, -126, PT ;  /* 0xc2fc00001000780b */ /* 0x000fe20003f8e000 */
[----:B------:R-:W-:Y:S01]  /*0750*/  @!P3 FMUL R18, R18, 0.5 ;  /* 0x3f0000001212b820 */ /* 0x000fe20000400000 */
[----:B0-----:R-:W-:Y:S01]  /*0760*/  FMUL R14, R14, R21 ;  /* 0x000000150e0e7220 */ /* 0x001fe20000400000 */
[----:B------:R-:W-:Y:S01]  /*0770*/  FMUL R15, R20, 1.4426950216293334961 ;  /* 0x3fb8aa3b140f7820 */ /* 0x000fe20000400000 */
[----:B------:R-:W-:Y:S01]  /*0780*/  FFMA R22, R5, R22, R26 ;  /* 0x0000001605167223 */ /* 0x000fe2000000001a */
[----:B------:R0:W1:Y:S03]  /*0790*/  MUFU.EX2 R7, R18 ;  /* 0x0000001200077308 */ /* 0x0000660000000800 */
[----:B------:R-:W-:Y:S01]  /*07a0*/  FSETP.GEU.AND P6, PT, R15, -126, PT ;  /* 0xc2fc00000f00780b */ /* 0x000fe20003fce000 */
[-C--:B0-----:R-:W-:Y:S01]  /*07b0*/  FMUL R18, R11, R14.reuse ;  /* 0x0000000e0b127220 */ /* 0x081fe20000400000 */
[----:B------:R-:W-:Y:S01]  /*07c0*/  FMUL R14, R19, R14 ;  /* 0x0000000e130e7220 */ /* 0x000fe20000400000 */
[----:B------:R-:W-:-:S02]  /*07d0*/  FADD R11, RZ, -R22 ;  /* 0x80000016ff0b7221 */ /* 0x000fc40000000000 */
[-CC-:B------:R-:W-:Y:S01]  /*07e0*/  FFMA R5, R18, R23.reuse, R27.reuse ;  /* 0x0000001712057223 */ /* 0x180fe2000000001b */
[----:B------:R-:W-:Y:S01]  /*07f0*/  FFMA R23, R14, R23, R27 ;  /* 0x000000170e177223 */ /* 0x000fe2000000001b */
[----:B------:R-:W-:Y:S01]  /*0800*/  FADD R10, RZ, -R6 ;  /* 0x80000006ff0a7221 */ /* 0x000fe20000000000 */
[----:B------:R-:W-:Y:S01]  /*0810*/  @!P5 FMUL R17, R17, 0.5 ;  /* 0x3f0000001111d820 */ /* 0x000fe20000400000 */
[----:B------:R-:W-:Y:S01]  /*0820*/  @!P4 FMUL R16, R16, 0.5 ;  /* 0x3f0000001010c820 */ /* 0x000fe20000400000 */
[----:B------:R-:W-:Y:S01]  /*0830*/  FMUL R19, R11, 1.4426950216293334961 ;  /* 0x3fb8aa3b0b137820 */ /* 0x000fe20000400000 */
[----:B------:R-:W-:Y:S01]  /*0840*/  FADD R14, RZ, -R23 ;  /* 0x80000017ff0e7221 */ /* 0x000fe20000000000 */
[----:B------:R-:W-:Y:S01]  /*0850*/  FMUL R10, R10, 1.4426950216293334961 ;  /* 0x3fb8aa3b0a0a7820 */ /* 0x000fe20000400000 */
[----:B------:R-:W-:Y:S01]  /*0860*/  FADD R11, RZ, -R5 ;  /* 0x80000005ff0b7221 */ /* 0x000fe20000000000 */
[----:B------:R-:W0:Y:S01]  /*0870*/  MUFU.EX2 R17, R17 ;  /* 0x0000001100117308 */ /* 0x000e220000000800 */
[----:B------:R-:W-:Y:S01]  /*0880*/  FSETP.GEU.AND P1, PT, R19, -126, PT ;  /* 0xc2fc00001300780b */ /* 0x000fe20003f2e000 */
[----:B------:R-:W-:Y:S01]  /*0890*/  FMUL R21, R14, 1.4426950216293334961 ;  /* 0x3fb8aa3b0e157820 */ /* 0x000fe20000400000 */
[----:B------:R-:W-:Y:S01]  /*08a0*/  FSETP.GEU.AND P0, PT, R10, -126, PT ;  /* 0xc2fc00000a00780b */ /* 0x000fe20003f0e000 */
[----:B------:R-:W-:Y:S01]  /*08b0*/  FMUL R20, R11, 1.4426950216293334961 ;  /* 0x3fb8aa3b0b147820 */ /* 0x000fe20000400000 */
[----:B------:R-:W-:-:S03]  /*08c0*/  @!P6 FMUL R15, R15, 0.5 ;  /* 0x3f0000000f0fe820 */ /* 0x000fc60000400000 */
[----:B------:R-:W2:Y:S01]  /*08d0*/  MUFU.EX2 R16, R16 ;  /* 0x0000001000107308 */ /* 0x000ea20000000800 */
[----:B-1----:R-:W-:Y:S01]  /*08e0*/  @!P3 FMUL R7, R7, R7 ;  /* 0x000000070707b220 */ /* 0x002fe20000400000 */
[----:B------:R-:W-:Y:S02]  /*08f0*/  FSETP.GEU.AND P3, PT, R21, -126, PT ;  /* 0xc2fc00001500780b */ /* 0x000fe40003f6e000 */
[----:B------:R-:W-:-:S04]  /*0900*/  FSETP.GEU.AND P2, PT, R20, -126, PT ;  /* 0xc2fc00001400780b */ /* 0x000fc80003f4e000 */
[----:B------:R-:W1:Y:S01]  /*0910*/  MUFU.EX2 R18, R15 ;  /* 0x0000000f00127308 */ /* 0x000e620000000800 */
[----:B------:R-:W-:Y:S01]  /*0920*/  @!P1 FMUL R19, R19, 0.5 ;  /* 0x3f00000013139820 */ /* 0x000fe20000400000 */
[----:B0-----:R-:W-:Y:S01]  /*0930*/  @!P5 FMUL R17, R17, R17 ;  /* 0x000000111111d220 */ /* 0x001fe20000400000 */
[----:B------:R-:W-:Y:S01]  /*0940*/  @!P0 FMUL R10, R10, 0.5 ;  /* 0x3f0000000a0a8820 */ /* 0x000fe20000400000 */
[----:B--2---:R-:W-:-:S04]  /*0950*/  @!P4 FMUL R16, R16, R16 ;  /* 0x000000101010c220 */ /* 0x004fc80000400000 */
[----:B------:R0:W-:Y:S01]  /*0960*/  MUFU.EX2 R14, R19 ;  /* 0x00000013000e7308 */ /* 0x0001e20000000800 */
[----:B------:R-:W-:Y:S01]  /*0970*/  @!P3 FMUL R21, R21, 0.5 ;  /* 0x3f0000001515b820 */ /* 0x000fe20000400000 */
[----:B------:R-:W-:-:S06]  /*0980*/  @!P2 FMUL R20, R20, 0.5 ;  /* 0x3f0000001414a820 */ /* 0x000fcc0000400000 */
[----:B------:R2:W3:Y:S01]  /*0990*/  MUFU.EX2 R11, R10 ;  /* 0x0000000a000b7308 */ /* 0x0004e20000000800 */
[----:B0-----:R-:W-:Y:S01]  /*09a0*/  FADD R19, R17, 1 ;  /* 0x3f80000011137421 */ /* 0x001fe20000000000 */
[----:B-1----:R-:W-:-:S04]  /*09b0*/  @!P6 FMUL R18, R18, R18 ;  /* 0x000000121212e220 */ /* 0x002fc80000400000 */
[----:B------:R-:W-:Y:S01]  /*09c0*/  FSETP.GT.AND P6, PT, R19, 8.50705917302346158658e+37, PT ;  /* 0x7e8000001300780b */ /* 0x000fe20003fc4000 */
[----:B--2---:R-:W-:Y:S02]  /*09d0*/  FADD R10, R16, 1 ;  /* 0x3f800000100a7421 */ /* 0x004fe40000000000 */
[----:B------:R-:W0:Y:S01]  /*09e0*/  MUFU.EX2 R16, R21 ;  /* 0x0000001500107308 */ /* 0x000e220000000800 */
[----:B------:R-:W-:-:S07]  /*09f0*/  FADD R7, R7, 1 ;  /* 0x3f80000007077421 */ /* 0x000fce0000000000 */
[----:B------:R-:W1:Y:S01]  /*0a00*/  MUFU.EX2 R15, R20 ;  /* 0x00000014000f7308 */ /* 0x000e620000000800 */
[----:B------:R-:W-:Y:S01]  /*0a10*/  FSETP.GT.AND P4, PT, R7, 8.50705917302346158658e+37, PT ;  /* 0x7e8000000700780b */ /* 0x000fe20003f84000 */
[----:B---3--:R-:W-:Y:S01]  /*0a20*/  @!P0 FMUL R11, R11, R11 ;  /* 0x0000000b0b0b8220 */ /* 0x008fe20000400000 */
[----:B------:R-:W-:Y:S01]  /*0a30*/  FADD R18, R18, 1 ;  /* 0x3f80000012127421 */ /* 0x000fe20000000000 */
[----:B------:R-:W-:Y:S01]  /*0a40*/  @P6 FMUL R19, R19, 0.25 ;  /* 0x3e80000013136820 */ /* 0x000fe20000400000 */
[----:B------:R-:W-:Y:S01]  /*0a50*/  FSETP.GT.AND P5, PT, R10, 8.50705917302346158658e+37, PT ;  /* 0x7e8000000a00780b */ /* 0x000fe20003fa4000 */
[----:B0-----:R-:W-:Y:S01]  /*0a60*/  @!P3 FMUL R16, R16, R16 ;  /* 0x000000101010b220 */ /* 0x001fe20000400000 */
[----:B------:R-:W-:Y:S01]  /*0a70*/  FADD R17, R11, 1 ;  /* 0x3f8000000b117421 */ /* 0x000fe20000000000 */
[----:B------:R-:W-:Y:S01]  /*0a80*/  @!P1 FMUL R14, R14, R14 ;  /* 0x0000000e0e0e9220 */ /* 0x000fe20000400000 */
[----:B------:R0:W-:Y:S01]  /*0a90*/  MUFU.RCP R11, R19 ;  /* 0x00000013000b7308 */ /* 0x0001e20000001000 */
[----:B------:R-:W-:Y:S01]  /*0aa0*/  FSETP.GT.AND P0, PT, R18, 8.50705917302346158658e+37, PT ;  /* 0x7e8000001200780b */ /* 0x000fe20003f04000 */
[----:B-1----:R-:W-:Y:S01]  /*0ab0*/  @!P2 FMUL R15, R15, R15 ;  /* 0x0000000f0f0fa220 */ /* 0x002fe20000400000 */
[----:B------:R-:W-:Y:S01]  /*0ac0*/  FADD R21, R14, 1 ;  /* 0x3f8000000e157421 */ /* 0x000fe20000000000 */
[----:B0-----:R-:W-:-:S02]  /*0ad0*/  FADD R19, R16, 1 ;  /* 0x3f80000010137421 */ /* 0x001fc40000000000 */
[----:B------:R-:W-:Y:S01]  /*0ae0*/  FADD R24, R15, 1 ;  /* 0x3f8000000f187421 */ /* 0x000fe20000000000 */
[----:B------:R-:W-:Y:S01]  /*0af0*/  @P4 FMUL R7, R7, 0.25 ;  /* 0x3e80000007074820 */ /* 0x000fe20000400000 */
[----:B------:R-:W-:Y:S02]  /*0b00*/  FSEL R20, R4, 1, P4 ;  /* 0x3f80000004147808 */ /* 0x000fe40002000000 */
[----:B------:R-:W-:Y:S02]  /*0b10*/  FSETP.GT.AND P1, PT, R17, 8.50705917302346158658e+37, PT ;  /* 0x7e8000001100780b */ /* 0x000fe40003f24000 */
[----:B------:R-:W-:Y:S02]  /*0b20*/  FSETP.GT.AND P4, PT, R19, 8.50705917302346158658e+37, PT ;  /* 0x7e8000001300780b */ /* 0x000fe40003f84000 */
[----:B------:R-:W-:Y:S02]  /*0b30*/  FSETP.GT.AND P2, PT, R21, 8.50705917302346158658e+37, PT ;  /* 0x7e8000001500780b */ /* 0x000fe40003f44000 */
[----:B------:R-:W-:Y:S01]  /*0b40*/  FSETP.GT.AND P3, PT, R24, 8.50705917302346158658e+37, PT ;  /* 0x7e8000001800780b */ /* 0x000fe20003f64000 */
[----:B------:R-:W-:Y:S01]  /*0b50*/  @P5 FMUL R10, R10, 0.25 ;  /* 0x3e8000000a0a5820 */ /* 0x000fe20000400000 */
[----:B------:R-:W-:Y:S01]  /*0b60*/  @P0 FMUL R18, R18, 0.25 ;  /* 0x3e80000012120820 */ /* 0x000fe20000400000 */
[----:B------:R-:W-:Y:S01]  /*0b70*/  SHF.R.U32.HI R26, RZ, 0x4, R2 ;  /* 0x00000004ff1a7819 */ /* 0x000fe20000011602 */
[----:B------:R-:W0:Y:S01]  /*0b80*/  MUFU.RCP R7, R7 ;  /* 0x0000000700077308 */ /* 0x000e220000001000 */
[----:B------:R-:W-:-:S02]  /*0b90*/  SHF.L.U32 R25, R2, 0x6, RZ ;  /* 0x0000000602197819 */ /* 0x000fc400000006ff */
[----:B------:R-:W-:Y:S02]  /*0ba0*/  @P1 FMUL R17, R17, 0.25 ;  /* 0x3e80000011111820 */ /* 0x000fe40000400000 */
[----:B------:R-:W-:Y:S01]  /*0bb0*/  @P4 FMUL R19, R19, 0.25 ;  /* 0x3e80000013134820 */ /* 0x000fe20000400000 */
[----:B------:R-:W-:Y:S02]  /*0bc0*/  LOP3.LUT R25, R25, 0x3c0, RZ, 0xc0, !PT ;  /* 0x000003c019197812 */ /* 0x000fe400078ec0ff */
[----:B------:R-:W1:Y:S01]  /*0bd0*/  MUFU.RCP R10, R10 ;  /* 0x0000000a000a7308 */ /* 0x000e620000001000 */
[----:B------:R-:W-:Y:S01]  /*0be0*/  @P2 FMUL R21, R21, 0.25 ;  /* 0x3e80000015152820 */ /* 0x000fe20000400000 */
[----:B------:R-:W-:-:S06]  /*0bf0*/  @P3 FMUL R24, R24, 0.25 ;  /* 0x3e80000018183820 */ /* 0x000fcc0000400000 */
[----:B------:R2:W3:Y:S02]  /*0c00*/  MUFU.RCP R14, R18 ;  /* 0x00000012000e7308 */ /* 0x0004e40000001000 */
[----:B--2---:R-:W-:-:S06]  /*0c10*/  SGXT.U32 R18, R26, 0x3 ;  /* 0x000000031a12781a */ /* 0x004fcc0000000000 */
[----:B------:R2:W4:Y:S01]  /*0c20*/  MUFU.RCP R15, R17 ;  /* 0x00000011000f7308 */ /* 0x0005220000001000 */
[----:B------:R-:W-:-:S07]  /*0c30*/  IADD3 R26, R25, UR4, RZ ;  /* 0x00000004191a7c10 */ /* 0x000fce000fffe0ff */
[----:B------:R5:W0:Y:S01]  /*0c40*/  MUFU.RCP R16, R21 ;  /* 0x0000001500107308 */ /* 0x000a220000001000 */
[----:B--2---:R-:W-:Y:S02]  /*0c50*/  LOP3.LUT R17, R25, R18, RZ, 0xfc, !PT ;  /* 0x0000001219117212 */ /* 0x004fe400078efcff */
[----:B------:R-:W-:-:S05]  /*0c60*/  FSEL R25, R4, 1, P5 ;  /* 0x3f80000004197808 */ /* 0x000fca0002800000 */
[----:B------:R-:W2:Y:S01]  /*0c70*/  MUFU.RCP R18, R24 ;  /* 0x0000001800127308 */ /* 0x000ea20000001000 */
[----:B-----5:R-:W-:-:S07]  /*0c80*/  FSEL R21, R4, 1, P0 ;  /* 0x3f80000004157808 */ /* 0x020fce0000000000 */
[----:B------:R-:W5:Y:S01]  /*0c90*/  MUFU.RCP R19, R19 ;  /* 0x0000001300137308 */ /* 0x000f620000001000 */
[----:B0-----:R-:W-:Y:S01]  /*0ca0*/  FMUL R20, R7, R20 ;  /* 0x0000001407147220 */ /* 0x001fe20000400000 */
[----:B------:R-:W-:Y:S01]  /*0cb0*/  LEA R17, R17, R26, 0x2 ;  /* 0x0000001a11117211 */ /* 0x000fe200078e10ff */
[----:B-1----:R-:W-:Y:S01]  /*0cc0*/  FMUL R7, R10, R25 ;  /* 0x000000190a077220 */ /* 0x002fe20000400000 */
[----:B---3--:R-:W-:Y:S01]  /*0cd0*/  FMUL R14, R14, R21 ;  /* 0x000000150e0e7220 */ /* 0x008fe20000400000 */
[C---:B------:R-:W-:Y:S02]  /*0ce0*/  FSEL R26, R4.reuse, 1, P6 ;  /* 0x3f800000041a7808 */ /* 0x040fe40003000000 */
[C---:B------:R-:W-:Y:S02]  /*0cf0*/  FSEL R10, R4.reuse, 1, P1 ;  /* 0x3f800000040a7808 */ /* 0x040fe40000800000 */
[C---:B------:R-:W-:Y:S02]  /*0d00*/  FSEL R21, R4.reuse, 1, P2 ;  /* 0x3f80000004157808 */ /* 0x040fe40001000000 */
[----:B------:R-:W-:-:S02]  /*0d10*/  FSEL R25, R4, 1, P3 ;  /* 0x3f80000004197808 */ /* 0x000fc40001800000 */
[----:B------:R-:W-:Y:S01]  /*0d20*/  FSEL R4, R4, 1, P4 ;  /* 0x3f80000004047808 */ /* 0x000fe20002000000 */
[----:B------:R-:W-:Y:S01]  /*0d30*/  FMUL R11, R11, R26 ;  /* 0x0000001a0b0b7220 */ /* 0x000fe20000400000 */
[----:B----4-:R-:W-:Y:S01]  /*0d40*/  FMUL R15, R15, R10 ;  /* 0x0000000a0f0f7220 */ /* 0x010fe20000400000 */
[----:B------:R-:W-:Y:S01]  /*0d50*/  FMUL R21, R16, R21 ;  /* 0x0000001510157220 */ /* 0x000fe20000400000 */
[----:B--2---:R-:W-:Y:S01]  /*0d60*/  FMUL R18, R18, R25 ;  /* 0x0000001912127220 */ /* 0x004fe20000400000 */
[----:B-----5:R-:W-:Y:S01]  /*0d70*/  FMUL R4, R19, R4 ;  /* 0x0000000413047220 */ /* 0x020fe20000400000 */
[----:B------:R-:W-:Y:S01]  /*0d80*/  FMUL R16, R8, R7 ;  /* 0x0000000708107220 */ /* 0x000fe20000400000 */
[----:B------:R-:W-:Y:S01]  /*0d90*/  FMUL R20, R13, R20 ;  /* 0x000000140d147220 */ /* 0x000fe20000400000 */
[----:B------:R-:W-:Y:S01]  /*0da0*/  FMUL R12, R12, R11 ;  /* 0x0000000b0c0c7220 */ /* 0x000fe20000400000 */
[----:B------:R-:W-:Y:S01]  /*0db0*/  FMUL R14, R9, R14 ;  /* 0x0000000e090e7220 */ /* 0x000fe20000400000 */
[----:B------:R-:W-:Y:S01]  /*0dc0*/  FMUL R8, R6, R15 ;  /* 0x0000000f06087220 */ /* 0x000fe20000400000 */
[----:B------:R-:W-:Y:S01]  /*0dd0*/  FMUL R22, R22, R21 ;  /* 0x0000001516167220 */ /* 0x000fe20000400000 */
[----:B------:R-:W-:Y:S01]  /*0de0*/  FMUL R18, R5, R18 ;  /* 0x0000001205127220 */ /* 0x000fe20000400000 */
[----:B------:R-:W-:Y:S01]  /*0df0*/  FMUL R24, R23, R4 ;  /* 0x0000000417187220 */ /* 0x000fe20000400000 */
[----:B------:R-:W-:Y:S04]  /*0e00*/  STS [R17+0x20], R20 ;  /* 0x0000201411007388 */ /* 0x000fe80000000800 */
[----:B------:R0:W-:Y:S04]  /*0e10*/  STS [R17+0x70], R16 ;  /* 0x0000701011007388 */ /* 0x0001e80000000800 */
[----:B------:R1:W-:Y:S04]  /*0e20*/  STS [R17+0xc0], R12 ;  /* 0x0000c00c11007388 */ /* 0x0003e80000000800 */
[----:B------:R-:W-:Y:S04]  /*0e30*/  STS [R17], R14 ;  /* 0x0000000e11007388 */ /* 0x000fe80000000800 */
[----:B------:R2:W-:Y:S04]  /*0e40*/  STS [R17+0x50], R8 ;  /* 0x0000500811007388 */ /* 0x0005e80000000800 */
[----:B------:R-:W-:Y:S04]  /*0e50*/  STS [R17+0xa0], R22 ;  /* 0x0000a01611007388 */ /* 0x000fe80000000800 */
[----:B------:R-:W-:Y:S04]  /*0e60*/  STS [R17+0xf0], R18 ;  /* 0x0000f01211007388 */ /* 0x000fe80000000800 */
[----:B------:R-:W-:Y:S01]  /*0e70*/  STS [R17+0x110], R24 ;  /* 0x0001101811007388 */ /* 0x000fe20000000800 */
[----:B------:R-:W-:-:S02]  /*0e80*/  LOP3.LUT R4, R2, 0x7c, RZ, 0xc0, !PT ;  /* 0x0000007c02047812 */ /* 0x000fc400078ec0ff */
[----:B------:R-:W-:Y:S02]  /*0e90*/  SHF.L.U32 R9, R2, 0x2, RZ ;  /* 0x0000000202097819 */ /* 0x000fe400000006ff */
[----:B------:R-:W-:Y:S02]  /*0ea0*/  LEA R5, R4, UR4, 0x2 ;  /* 0x0000000404057c11 */ /* 0x000fe4000f8e10ff */
[----:B------:R-:W-:-:S04]  /*0eb0*/  LOP3.LUT R10, R9, 0x1fc, RZ, 0xc0, !PT ;  /* 0x000001fc090a7812 */ /* 0x000fc800078ec0ff */
[----:B------:R-:W-:Y:S01]  /*0ec0*/  LEA R5, R10, R5, 0x2 ;  /* 0x000000050a057211 */ /* 0x000fe200078e10ff */
[----:B------:R-:W-:Y:S01]  /*0ed0*/  BAR.SYNC.DEFER_BLOCKING 0x0 ;  /* 0x0000000000007b1d */ /* 0x000fe20000010000 */
[----:B0-----:R-:W-:Y:S02]  /*0ee0*/  SHF.L.U32 R16, R3, 0x4, RZ ;  /* 0x0000000403107819 */ /* 0x001fe400000006ff */
[----:B------:R-:W-:Y:S02]  /*0ef0*/  SHF.R.S32.HI R11, RZ, 0x1b, R3 ;  /* 0x0000001bff0b7819 */ /* 0x000fe40000011403 */
[----:B------:R-:W-:Y:S02]  /*0f00*/  LOP3.LUT R3, R16, 0xc, R9, 0xf8, !PT ;  /* 0x0000000c10037812 */ /* 0x000fe400078ef809 */
[----:B-1----:R-:W-:Y:S01]  /*0f10*/  SGXT R12, R11, 0x1 ;  /* 0x000000010b0c781a */ /* 0x002fe20000000200 */
[----:B--2---:R-:W0:Y:S01]  /*0f20*/  LDC.64 R8, c[0x0][0x238] ;  /* 0x00008e00ff087b82 */ /* 0x004e220000000a00 */
[----:B------:R-:W-:Y:S01]  /*0f30*/  SHF.R.U32.HI R11, RZ, 0x2, R2 ;  /* 0x00000002ff0b7819 */ /* 0x000fe20000011602 */
[----:B------:R-:W1:Y:S01]  /*0f40*/  LDS.128 R4, [R5] ;  /* 0x0000000005047984 */ /* 0x000e620000000c00 */
[----:B------:R-:W-:-:S02]  /*0f50*/  LEA.HI R12, R12, R3, RZ, 0xc ;  /* 0x000000030c0c7211 */ /* 0x000fc400078f60ff */
[----:B------:R-:W-:Y:S02]  /*0f60*/  SGXT.U32 R11, R11, 0x5 ;  /* 0x000000050b0b781a */ /* 0x000fe40000000000 */
[C---:B------:R-:W-:Y:S02]  /*0f70*/  SHF.L.U32 R2, R12.reuse, 0x6, RZ ;  /* 0x000000060c027819 */ /* 0x040fe400000006ff */
[----:B------:R-:W-:Y:S02]  /*0f80*/  LOP3.LUT R11, R11, R0, RZ, 0xfc, !PT ;  /* 0x000000000b0b7212 */ /* 0x000fe400078efcff */
[----:B------:R-:W-:Y:S02]  /*0f90*/  LOP3.LUT R12, R12, 0xfffff000, RZ, 0xc0, !PT ;  /* 0xfffff0000c0c7812 */ /* 0x000fe400078ec0ff */
[----:B------:R-:W-:Y:S02]  /*0fa0*/  LOP3.LUT R2, R2, 0xfffc0000, RZ, 0xc0, !PT ;  /* 0xfffc000002027812 */ /* 0x000fe400078ec0ff */
[----:B------:R-:W-:-:S02]  /*0fb0*/  LOP3.LUT R0, R11, 0x20, RZ, 0xfc, !PT ;  /* 0x000000200b007812 */ /* 0x000fc400078efcff */
[----:B------:R-:W-:Y:S02]  /*0fc0*/  IADD3 R12, R2, R3, -R12 ;  /* 0x00000003020c7210 */ /* 0x000fe40007ffe80c */
[C---:B------:R-:W-:Y:S02]  /*0fd0*/  ISETP.GE.AND P0, PT, R11.reuse, 0x40, PT ;  /* 0x000000400b00780c */ /* 0x040fe40003f06270 */
[----:B------:R-:W-:Y:S02]  /*0fe0*/  ISETP.GE.AND P1, PT, R0, 0x40, PT ;  /* 0x000000400000780c */ /* 0x000fe40003f26270 */
[----:B------:R-:W-:Y:S02]  /*0ff0*/  LEA R3, R11, R12, 0xc ;  /* 0x0000000c0b037211 */ /* 0x000fe400078e60ff */
[----:B------:R-:W-:-:S03]  /*1000*/  LOP3.LUT R13, R10, 0x200, RZ, 0xfc, !PT ;  /* 0x000002000a0d7812 */ /* 0x000fc600078efcff */
[----:B0-----:R-:W-:Y:S01]  /*1010*/  IMAD.WIDE R2, R3, 0x4, R8 ;  /* 0x0000000403027825 */ /* 0x001fe200078e0208 */
[----:B------:R-:W-:-:S04]  /*1020*/  LOP3.LUT R13, R13, 0x3f0, RZ, 0xc0, !PT ;  /* 0x000003f00d0d7812 */ /* 0x000fc800078ec0ff */
[----:B------:R-:W-:-:S04]  /*1030*/  IADD3 R13, R13, UR4, RZ ;  /* 0x000000040d0d7c10 */ /* 0x000fc8000fffe0ff */
[----:B------:R-:W-:Y:S01]  /*1040*/  LEA R13, R10, R13, 0x2 ;  /* 0x0000000d0a0d7211 */ /* 0x000fe200078e10ff */
[----:B-1----:R0:W-:Y:S02]  /*1050*/  @!P0 STG.E.128 desc[UR6][R2.64], R4 ;  /* 0x0000000402008986 */ /* 0x0021e4000c101d06 */
[----:B0-----:R-:W-:Y:S05]  /*1060*/  @P1 EXIT ;  /* 0x000000000000194d */ /* 0x001fea0003800000 */
[----:B0-----:R-:W0:Y:S01]  /*1070*/  LDS.128 R4, [R13+0x800] ;  /* 0x000800000d047984 */ /* 0x001e220000000c00 */
[----:B------:R-:W-:-:S05]  /*1080*/  LEA R3, R0, R12, 0xc ;  /* 0x0000000c00037211 */ /* 0x000fca00078e60ff */
[----:B------:R-:W-:-:S05]  /*1090*/  IMAD.WIDE R8, R3, 0x4, R8 ;  /* 0x0000000403087825 */ /* 0x000fca00078e0208 */
[----:B0-----:R-:W-:Y:S01]  /*10a0*/  STG.E.128 desc[UR6][R8.64], R4 ;  /* 0x0000000408007986 */ /* 0x001fe2000c101d06 */
[----:B------:R-:W-:Y:S05]  /*10b0*/  EXIT ;  /* 0x000000000000794d */ /* 0x000fea0003800000 */
.L_x_0:
[----:B------:R-:W-:-:S00]  /*10c0*/  BRA `(.L_x_0) ;  /* 0xfffffffc00fc7947 */ /* 0x000fc0000383ffff */
[----:B------:R-:W-:-:S00]  /*10d0*/  NOP ;  /* 0x0000000000007918 */ /* 0x000fc00000000000 */
        /* <DEDUP_REMOVED lines=10> */
.L_x_1:


//--------------------- .nv.global.init           --------------------------
	.section	.nv.global.init,"aw",@progbits
.nv.global.init:
	.type		_$_str,@object
	.size		_$_str,(_$_str_$_2 - _$_str)
_$_str:
        /*0000*/ 	.byte	0x5f, 0x5f, 0x43, 0x55, 0x44, 0x41, 0x5f, 0x46, 0x54, 0x5a, 0x00
	.type		_$_str_$_2,@object
	.size		_$_str_$_2,(.L_1 - _$_str_$_2)
_$_str_$_2:
        /*000b*/ 	.byte	0x5f, 0x5f, 0x43, 0x55, 0x44, 0x41, 0x5f, 0x50, 0x52, 0x45, 0x43, 0x5f, 0x53, 0x51, 0x52, 0x54
        /*001b*/ 	.byte	0x00
.L_1:


//--------------------- .nv.shared.triton_poi_fused__native_batch_norm_legit_no_training_silu_6 --------------------------
	.section	.nv.shared.triton_poi_fused__native_batch_norm_legit_no_training_silu_6,"aw",@nobits
	.sectionflags	@""
	.align	16
	.zero		1024


//--------------------- .nv.constant0.triton_poi_fused__native_batch_norm_legit_no_training_silu_6 --------------------------
	.section	.nv.constant0.triton_poi_fused__native_batch_norm_legit_no_training_silu_6,"a",@progbits
	.sectionflags	@""
	.align	4
.nv.constant0.triton_poi_fused__native_batch_norm_legit_no_training_silu_6:
	.zero		584
